//
// Generated by NVIDIA NVVM Compiler
//
// Compiler Build ID: CL-36424714
// Cuda compilation tools, release 13.0, V13.0.88
// Based on NVVM 20.0.0
//

.version 9.0
.target sm_100
.address_size 64


.entry _Z11life_kernelPKmPmiiim(
	.param .u64 .ptr .align 1 _Z11life_kernelPKmPmiiim_param_0,
	.param .u64 .ptr .align 1 _Z11life_kernelPKmPmiiim_param_1,
	.param .u32 _Z11life_kernelPKmPmiiim_param_2,
	.param .u32 _Z11life_kernelPKmPmiiim_param_3,
	.param .u32 _Z11life_kernelPKmPmiiim_param_4,
	.param .u64 _Z11life_kernelPKmPmiiim_param_5
)
{
	.reg .pred 	%p<11>;
	.reg .b32 	%r<10>;
	.reg .b64 	%rd<131>;

	ld.param.u64 	%rd34, [_Z11life_kernelPKmPmiiim_param_0];
	ld.param.u64 	%rd35, [_Z11life_kernelPKmPmiiim_param_1];
	ld.param.u32 	%r2, [_Z11life_kernelPKmPmiiim_param_2];
	ld.param.u32 	%r3, [_Z11life_kernelPKmPmiiim_param_3];
	ld.param.u64 	%rd36, [_Z11life_kernelPKmPmiiim_param_5];
	mov.u32 	%r5, %ctaid.x;
	mov.u32 	%r1, %ntid.x;
	mul.wide.u32 	%rd37, %r5, %r1;
	mov.u32 	%r6, %tid.x;
	cvt.u64.u32 	%rd38, %r6;
	add.s64 	%rd120, %rd37, %rd38;
	setp.ge.u64 	%p1, %rd120, %rd36;
	@%p1 bra 	$L__BB0_17;
	add.s32 	%r7, %r2, -1;
	cvt.s64.s32 	%rd2, %r7;
	cvt.s64.s32 	%rd3, %r2;
	cvt.s64.s32 	%rd4, %r3;
	mov.u32 	%r8, %nctaid.x;
	mul.wide.u32 	%rd5, %r1, %r8;
	cvta.to.global.u64 	%rd6, %rd35;
$L__BB0_2:
	ld.param.u32 	%r9, [_Z11life_kernelPKmPmiiim_param_4];
	shr.u64 	%rd8, %rd120, %r9;
	and.b64  	%rd9, %rd120, %rd2;
	setp.eq.s64 	%p2, %rd9, 0;
	add.s64 	%rd10, %rd9, 1;
	shl.b64 	%rd42, %rd120, 3;
	add.s64 	%rd40, %rd34, %rd42;
	// begin inline asm
	ld.global.nc.u64 %rd39, [%rd40];
	// end inline asm
	mov.b64 	%rd121, 0;
	@%p2 bra 	$L__BB0_4;
	add.s64 	%rd44, %rd40, -8;
	// begin inline asm
	ld.global.nc.u64 %rd43, [%rd44];
	// end inline asm
	shr.u64 	%rd121, %rd43, 63;
$L__BB0_4:
	setp.ge.u64 	%p3, %rd10, %rd3;
	mov.b64 	%rd122, 0;
	@%p3 bra 	$L__BB0_6;
	add.s64 	%rd47, %rd40, 8;
	// begin inline asm
	ld.global.nc.u64 %rd46, [%rd47];
	// end inline asm
	shl.b64 	%rd122, %rd46, 63;
$L__BB0_6:
	setp.eq.s64 	%p4, %rd8, 0;
	mov.b64 	%rd124, 0;
	mov.u64 	%rd125, %rd124;
	mov.u64 	%rd126, %rd124;
	@%p4 bra 	$L__BB0_11;
	sub.s64 	%rd52, %rd120, %rd3;
	shl.b64 	%rd53, %rd52, 3;
	add.s64 	%rd50, %rd34, %rd53;
	// begin inline asm
	ld.global.nc.u64 %rd125, [%rd50];
	// end inline asm
	mov.b64 	%rd124, 0;
	@%p2 bra 	$L__BB0_9;
	add.s64 	%rd55, %rd50, -8;
	// begin inline asm
	ld.global.nc.u64 %rd54, [%rd55];
	// end inline asm
	shr.u64 	%rd124, %rd54, 63;
$L__BB0_9:
	mov.b64 	%rd126, 0;
	@%p3 bra 	$L__BB0_11;
	add.s64 	%rd58, %rd50, 8;
	// begin inline asm
	ld.global.nc.u64 %rd57, [%rd58];
	// end inline asm
	shl.b64 	%rd126, %rd57, 63;
$L__BB0_11:
	add.s64 	%rd60, %rd8, 1;
	setp.ge.u64 	%p7, %rd60, %rd4;
	mov.b64 	%rd128, 0;
	mov.u64 	%rd129, %rd128;
	mov.u64 	%rd130, %rd128;
	@%p7 bra 	$L__BB0_16;
	shl.b64 	%rd64, %rd3, 3;
	add.s64 	%rd62, %rd40, %rd64;
	// begin inline asm
	ld.global.nc.u64 %rd129, [%rd62];
	// end inline asm
	mov.b64 	%rd128, 0;
	@%p2 bra 	$L__BB0_14;
	add.s64 	%rd66, %rd62, -8;
	// begin inline asm
	ld.global.nc.u64 %rd65, [%rd66];
	// end inline asm
	shr.u64 	%rd128, %rd65, 63;
$L__BB0_14:
	mov.b64 	%rd130, 0;
	@%p3 bra 	$L__BB0_16;
	add.s64 	%rd69, %rd62, 8;
	// begin inline asm
	ld.global.nc.u64 %rd68, [%rd69];
	// end inline asm
	shl.b64 	%rd130, %rd68, 63;
$L__BB0_16:
	shl.b64 	%rd70, %rd39, 1;
	or.b64  	%rd71, %rd121, %rd70;
	shr.u64 	%rd72, %rd39, 1;
	or.b64  	%rd73, %rd122, %rd72;
	shl.b64 	%rd74, %rd125, 1;
	or.b64  	%rd75, %rd74, %rd124;
	shr.u64 	%rd76, %rd125, 1;
	or.b64  	%rd77, %rd76, %rd126;
	shl.b64 	%rd78, %rd129, 1;
	or.b64  	%rd79, %rd78, %rd128;
	shr.u64 	%rd80, %rd129, 1;
	or.b64  	%rd81, %rd80, %rd130;
	xor.b64  	%rd82, %rd75, %rd125;
	xor.b64  	%rd83, %rd82, %rd77;
	or.b64  	%rd84, %rd77, %rd125;
	and.b64  	%rd85, %rd84, %rd75;
	and.b64  	%rd86, %rd77, %rd125;
	or.b64  	%rd87, %rd85, %rd86;
	xor.b64  	%rd88, %rd73, %rd71;
	and.b64  	%rd89, %rd73, %rd71;
	xor.b64  	%rd90, %rd79, %rd129;
	xor.b64  	%rd91, %rd90, %rd81;
	or.b64  	%rd92, %rd81, %rd129;
	and.b64  	%rd93, %rd92, %rd79;
	and.b64  	%rd94, %rd81, %rd129;
	or.b64  	%rd95, %rd93, %rd94;
	xor.b64  	%rd96, %rd83, %rd88;
	xor.b64  	%rd97, %rd96, %rd91;
	or.b64  	%rd98, %rd91, %rd88;
	and.b64  	%rd99, %rd98, %rd83;
	and.b64  	%rd100, %rd91, %rd88;
	or.b64  	%rd101, %rd99, %rd100;
	xor.b64  	%rd102, %rd87, %rd89;
	xor.b64  	%rd103, %rd102, %rd95;
	or.b64  	%rd104, %rd95, %rd89;
	and.b64  	%rd105, %rd104, %rd87;
	and.b64  	%rd106, %rd95, %rd89;
	or.b64  	%rd107, %rd105, %rd106;
	xor.b64  	%rd108, %rd101, %rd103;
	and.b64  	%rd109, %rd101, %rd103;
	or.b64  	%rd110, %rd107, %rd109;
	or.b64  	%rd111, %rd110, %rd97;
	not.b64 	%rd112, %rd111;
	not.b64 	%rd113, %rd110;
	and.b64  	%rd114, %rd97, %rd113;
	and.b64  	%rd115, %rd39, %rd112;
	or.b64  	%rd116, %rd115, %rd114;
	and.b64  	%rd117, %rd116, %rd108;
	shl.b64 	%rd118, %rd120, 3;
	add.s64 	%rd119, %rd6, %rd118;
	st.global.u64 	[%rd119], %rd117;
	add.s64 	%rd120, %rd120, %rd5;
	setp.lt.u64 	%p10, %rd120, %rd36;
	@%p10 bra 	$L__BB0_2;
$L__BB0_17:
	ret;

}


// ===== COMPILED SASS (sm_100) =====

	.target	sm_100

	.elftype	@"ET_EXEC"


//--------------------- .note.nv.tkinfo           --------------------------
	.section	.note.nv.tkinfo,"",@"SHT_NOTE"
	.sectionflags	@"SHF_NOTE_NV_TKINFO"
	.tkinfo
        /*0018*/ 	.word	0x00000002
        /*0030*/ 	.string	""
        /*0030*/ 	.string	"ptxas"
        /*0030*/ 	.string	"Cuda compilation tools, release 13.0, V13.0.88"
        /*0030*/ 	.string	"Build cuda_13.0.r13.0/compiler.36424714_0"
        /*0030*/ 	.string	"-arch sm_100 -m 64 "



//--------------------- .note.nv.cuinfo           --------------------------
	.section	.note.nv.cuinfo,"",@"SHT_NOTE"
	.sectionflags	@"SHF_NOTE_NV_CUINFO"
        /*0018*/ 	.short	0x0002
        /*001a*/ 	.short	0x0064
        /*001c*/ 	.short	0x0082
	.zero		2


//--------------------- .nv.info                  --------------------------
	.section	.nv.info,"",@"SHT_CUDA_INFO"
	.align	4


	//----- nvinfo : EIATTR_REGCOUNT
	.align		4
        /*0000*/ 	.byte	0x04, 0x2f
        /*0002*/ 	.short	(.L_1 - .L_0)
	.align		4
.L_0:
        /*0004*/ 	.word	index@(_Z11life_kernelPKmPmiiim)
        /*0008*/ 	.word	0x0000001e


	//----- nvinfo : EIATTR_FRAME_SIZE
	.align		4
.L_1:
        /*000c*/ 	.byte	0x04, 0x11
        /*000e*/ 	.short	(.L_3 - .L_2)
	.align		4
.L_2:
        /*0010*/ 	.word	index@(_Z11life_kernelPKmPmiiim)
        /*0014*/ 	.word	0x00000000


	//----- nvinfo : EIATTR_MIN_STACK_SIZE
	.align		4
.L_3:
        /*0018*/ 	.byte	0x04, 0x12
        /*001a*/ 	.short	(.L_5 - .L_4)
	.align		4
.L_4:
        /*001c*/ 	.word	index@(_Z11life_kernelPKmPmiiim)
        /*0020*/ 	.word	0x00000000
.L_5:


//--------------------- .nv.compat                --------------------------
	.section	.nv.compat,"",@"SHT_CUDA_COMPAT_INFO"
	.align	4
        /*0000*/ 	.byte	0x02, 0x09, 0x00, 0x00, 0x02, 0x02, 0x01, 0x00, 0x02, 0x05, 0x05, 0x00, 0x03, 0x07, 0x01, 0x01
        /*0010*/ 	.byte	0x02, 0x03, 0x00, 0x00, 0x02, 0x06, 0x01, 0x00, 0x04, 0x0b, 0x08, 0x00, 0x09, 0x00, 0x00, 0x00
        /*0020*/ 	.byte	0x00, 0x00, 0x00, 0x00


//--------------------- .nv.info._Z11life_kernelPKmPmiiim --------------------------
	.section	.nv.info._Z11life_kernelPKmPmiiim,"",@"SHT_CUDA_INFO"
	.sectionflags	@""
	.align	4


	//----- nvinfo : EIATTR_CUDA_API_VERSION
	.align		4
        /*0000*/ 	.byte	0x04, 0x37
        /*0002*/ 	.short	(.L_7 - .L_6)
.L_6:
        /*0004*/ 	.word	0x00000082


	//----- nvinfo : EIATTR_KPARAM_INFO
	.align		4
.L_7:
        /*0008*/ 	.byte	0x04, 0x17
        /*000a*/ 	.short	(.L_9 - .L_8)
.L_8:
        /*000c*/ 	.word	0x00000000
        /*0010*/ 	.short	0x0005
        /*0012*/ 	.short	0x0020
        /*0014*/ 	.byte	0x00, 0xf0, 0x21, 0x00


	//----- nvinfo : EIATTR_KPARAM_INFO
	.align		4
.L_9:
        /*0018*/ 	.byte	0x04, 0x17
        /*001a*/ 	.short	(.L_11 - .L_10)
.L_10:
        /*001c*/ 	.word	0x00000000
        /*0020*/ 	.short	0x0004
        /*0022*/ 	.short	0x0018
        /*0024*/ 	.byte	0x00, 0xf0, 0x11, 0x00


	//----- nvinfo : EIATTR_KPARAM_INFO
	.align		4
.L_11:
        /*0028*/ 	.byte	0x04, 0x17
        /*002a*/ 	.short	(.L_13 - .L_12)
.L_12:
        /*002c*/ 	.word	0x00000000
        /*0030*/ 	.short	0x0003
        /*0032*/ 	.short	0x0014
        /*0034*/ 	.byte	0x00, 0xf0, 0x11, 0x00


	//----- nvinfo : EIATTR_KPARAM_INFO
	.align		4
.L_13:
        /*0038*/ 	.byte	0x04, 0x17
        /*003a*/ 	.short	(.L_15 - .L_14)
.L_14:
        /*003c*/ 	.word	0x00000000
        /*0040*/ 	.short	0x0002
        /*0042*/ 	.short	0x0010
        /*0044*/ 	.byte	0x00, 0xf0, 0x11, 0x00


	//----- nvinfo : EIATTR_KPARAM_INFO
	.align		4
.L_15:
        /*0048*/ 	.byte	0x04, 0x17
        /*004a*/ 	.short	(.L_17 - .L_16)
.L_16:
        /*004c*/ 	.word	0x00000000
        /*0050*/ 	.short	0x0001
        /*0052*/ 	.short	0x0008
        /*0054*/ 	.byte	0x00, 0xf5, 0x21, 0x00


	//----- nvinfo : EIATTR_KPARAM_INFO
	.align		4
.L_17:
        /*0058*/ 	.byte	0x04, 0x17
        /*005a*/ 	.short	(.L_19 - .L_18)
.L_18:
        /*005c*/ 	.word	0x00000000
        /*0060*/ 	.short	0x0000
        /*0062*/ 	.short	0x0000
        /*0064*/ 	.byte	0x00, 0xf5, 0x21, 0x00


	//----- nvinfo : EIATTR_SPARSE_MMA_MASK
	.align		4
.L_19:
        /*0068*/ 	.byte	0x03, 0x50
        /*006a*/ 	.short	0x0000


	//----- nvinfo : EIATTR_MAXREG_COUNT
	.align		4
        /*006c*/ 	.byte	0x03, 0x1b
        /*006e*/ 	.short	0x00ff


	//----- nvinfo : EIATTR_MERCURY_ISA_VERSION
	.align		4
        /*0070*/ 	.byte	0x03, 0x5f
        /*0072*/ 	.short	0x0101


	//----- nvinfo : EIATTR_VRC_CTA_INIT_COUNT
	.align		4
        /*0074*/ 	.byte	0x02, 0x4a
	.zero		1
	.zero		1


	//----- nvinfo : EIATTR_EXIT_INSTR_OFFSETS
	.align		4
        /*0078*/ 	.byte	0x04, 0x1c
        /*007a*/ 	.short	(.L_21 - .L_20)


	//   ....[0]....
.L_20:
        /*007c*/ 	.word	0x00000090


	//   ....[1]....
        /*0080*/ 	.word	0x00000970


	//----- nvinfo : EIATTR_CRS_STACK_SIZE
	.align		4
.L_21:
        /*0084*/ 	.byte	0x04, 0x1e
        /*0086*/ 	.short	(.L_23 - .L_22)
.L_22:
        /*0088*/ 	.word	0x00000000


	//----- nvinfo : EIATTR_CBANK_PARAM_SIZE
	.align		4
.L_23:
        /*008c*/ 	.byte	0x03, 0x19
        /*008e*/ 	.short	0x0028


	//----- nvinfo : EIATTR_PARAM_CBANK
	.align		4
        /*0090*/ 	.byte	0x04, 0x0a
        /*0092*/ 	.short	(.L_25 - .L_24)
	.align		4
.L_24:
        /*0094*/ 	.word	index@(.nv.constant0._Z11life_kernelPKmPmiiim)
        /*0098*/ 	.short	0x0380
        /*009a*/ 	.short	0x0028


	//----- nvinfo : EIATTR_SW_WAR
	.align		4
.L_25:
        /*009c*/ 	.byte	0x04, 0x36
        /*009e*/ 	.short	(.L_27 - .L_26)
.L_26:
        /*00a0*/ 	.word	0x00000008
.L_27:


//--------------------- .nv.callgraph             --------------------------
	.section	.nv.callgraph,"",@"SHT_CUDA_CALLGRAPH"
	.align	4
	.sectionentsize	8
	.align		4
        /*0000*/ 	.word	0x00000000
	.align		4
        /*0004*/ 	.word	0xffffffff
	.align		4
        /*0008*/ 	.word	0x00000000
	.align		4
        /*000c*/ 	.word	0xfffffffe
	.align		4
        /*0010*/ 	.word	0x00000000
	.align		4
        /*0014*/ 	.word	0xfffffffd
	.align		4
        /*0018*/ 	.word	0x00000000
	.align		4
        /*001c*/ 	.word	0xfffffffc


//--------------------- .text._Z11life_kernelPKmPmiiim --------------------------
	.section	.text._Z11life_kernelPKmPmiiim,"ax",@progbits
	.align	128
.text._Z11life_kernelPKmPmiiim:
        .type           _Z11life_kernelPKmPmiiim,@function
        .size           _Z11life_kernelPKmPmiiim,(.L_x_6 - _Z11life_kernelPKmPmiiim)
        .other          _Z11life_kernelPKmPmiiim,@"STO_CUDA_ENTRY STV_DEFAULT"
_Z11life_kernelPKmPmiiim:
[----:B------:R-:W-:Y:S01]  /*0000*/  LDC R1, c[0x0][0x37c] ;  /* 0x0000df00ff017b82 */ /* 0x000fe20000000800 */
[----:B------:R-:W0:Y:S07]  /*0010*/  S2R R2, SR_TID.X ;  /* 0x0000000000027919 */ /* 0x000e2e0000002100 */
[----:B------:R-:W0:Y:S01]  /*0020*/  S2UR UR4, SR_CTAID.X ;  /* 0x00000000000479c3 */ /* 0x000e220000002500 */
[----:B------:R-:W1:Y:S01]  /*0030*/  LDCU.64 UR6, c[0x0][0x3a0] ;  /* 0x00007400ff0677ac */ /* 0x000e620008000a00 */
[----:B------:R-:W-:-:S06]  /*0040*/  IMAD.MOV.U32 R3, RZ, RZ, RZ ;  /* 0x000000ffff037224 */ /* 0x000fcc00078e00ff */
[----:B------:R-:W0:Y:S02]  /*0050*/  LDC R7, c[0x0][0x360] ;  /* 0x0000d800ff077b82 */ /* 0x000e240000000800 */
[----:B0-----:R-:W-:-:S03]  /*0060*/  IMAD.WIDE.U32 R12, R7, UR4, R2 ;  /* 0x00000004070c7c25 */ /* 0x001fc6000f8e0002 */
[----:B-1----:R-:W-:-:S04]  /*0070*/  ISETP.GE.U32.AND P0, PT, R12, UR6, PT ;  /* 0x000000060c007c0c */ /* 0x002fc8000bf06070 */
[----:B------:R-:W-:-:S13]  /*0080*/  ISETP.GE.U32.AND.EX P0, PT, R13, UR7, PT, P0 ;  /* 0x000000070d007c0c */ /* 0x000fda000bf06100 */
[----:B------:R-:W-:Y:S05]  /*0090*/  @P0 EXIT ;  /* 0x000000000000094d */ /* 0x000fea0003800000 */
[----:B------:R-:W0:Y:S01]  /*00a0*/  LDC.64 R14, c[0x0][0x390] ;  /* 0x0000e400ff0e7b82 */ /* 0x000e220000000a00 */
[----:B------:R-:W1:Y:S01]  /*00b0*/  LDCU UR4, c[0x0][0x370] ;  /* 0x00006e00ff0477ac */ /* 0x000e620008000800 */
[----:B------:R-:W-:Y:S01]  /*00c0*/  IMAD.MOV.U32 R16, RZ, RZ, R12 ;  /* 0x000000ffff107224 */ /* 0x000fe200078e000c */
[----:B------:R-:W2:Y:S01]  /*00d0*/  LDCU.64 UR6, c[0x0][0x358] ;  /* 0x00006b00ff0677ac */ /* 0x000ea20008000a00 */
[----:B------:R-:W3:Y:S01]  /*00e0*/  LDCU UR5, c[0x0][0x398] ;  /* 0x00007300ff0577ac */ /* 0x000ee20008000800 */
[----:B------:R-:W4:Y:S01]  /*00f0*/  LDCU UR10, c[0x0][0x394] ;  /* 0x00007280ff0a77ac */ /* 0x000f220008000800 */
[----:B------:R-:W0:Y:S01]  /*0100*/  LDCU.64 UR12, c[0x0][0x3a0] ;  /* 0x00007400ff0c77ac */ /* 0x000e220008000a00 */
[----:B-1----:R-:W-:Y:S01]  /*0110*/  IMAD.WIDE.U32 R6, R7, UR4, RZ ;  /* 0x0000000407067c25 */ /* 0x002fe2000f8e00ff */
[----:B------:R-:W1:Y:S03]  /*0120*/  LDCU.64 UR8, c[0x0][0x388] ;  /* 0x00007100ff0877ac */ /* 0x000e660008000a00 */
[----:B0-----:R-:W-:Y:S01]  /*0130*/  VIADD R12, R14, 0xffffffff ;  /* 0xffffffff0e0c7836 */ /* 0x001fe20000000000 */
[----:B------:R-:W-:-:S02]  /*0140*/  SHF.R.S32.HI R0, RZ, 0x1f, R15 ;  /* 0x0000001fff007819 */ /* 0x000fc4000001140f */
[----:B-1234-:R-:W-:-:S07]  /*0150*/  SHF.R.S32.HI R14, RZ, 0x1f, R14 ;  /* 0x0000001fff0e7819 */ /* 0x01efce000001140e */
.L_x_4:
[----:B------:R-:W0:Y:S01]  /*0160*/  LDC R23, c[0x0][0x390] ;  /* 0x0000e400ff177b82 */ /* 0x000e220000000800 */
[----:B------:R-:W-:Y:S02]  /*0170*/  LOP3.LUT R2, R16, R12, RZ, 0xc0, !PT ;  /* 0x0000000c10027212 */ /* 0x000fe400078ec0ff */
[----:B------:R-:W-:Y:S02]  /*0180*/  SHF.R.S32.HI R4, RZ, 0x1f, R12 ;  /* 0x0000001fff047819 */ /* 0x000fe4000001140c */
[C---:B------:R-:W-:Y:S02]  /*0190*/  ISETP.NE.U32.AND P0, PT, R2.reuse, RZ, PT ;  /* 0x000000ff0200720c */ /* 0x040fe40003f05070 */
[----:B------:R-:W-:Y:S01]  /*01a0*/  LOP3.LUT R3, R13, R4, RZ, 0xc0, !PT ;  /* 0x000000040d037212 */ /* 0x000fe200078ec0ff */
[----:B------:R-:W1:Y:S01]  /*01b0*/  LDC.64 R10, c[0x0][0x380] ;  /* 0x0000e000ff0a7b82 */ /* 0x000e620000000a00 */
[----:B------:R-:W-:Y:S02]  /*01c0*/  IADD3 R2, P2, PT, R2, 0x1, RZ ;  /* 0x0000000102027810 */ /* 0x000fe40007f5e0ff */
[----:B------:R-:W-:-:S03]  /*01d0*/  ISETP.NE.AND.EX P0, PT, R3, RZ, PT, P0 ;  /* 0x000000ff0300720c */ /* 0x000fc60003f05300 */
[----:B------:R-:W-:Y:S01]  /*01e0*/  IMAD.X R3, RZ, RZ, R3, P2 ;  /* 0x000000ffff037224 */ /* 0x000fe200010e0603 */
[----:B0-----:R-:W-:-:S04]  /*01f0*/  ISETP.GE.U32.AND P1, PT, R2, R23, PT ;  /* 0x000000170200720c */ /* 0x001fc80003f26070 */
[----:B------:R-:W-:Y:S02]  /*0200*/  ISETP.GE.U32.AND.EX P1, PT, R3, R14, PT, P1 ;  /* 0x0000000e0300720c */ /* 0x000fe40003f26110 */
[----:B-1----:R-:W-:-:S04]  /*0210*/  LEA R8, P3, R16, R10, 0x3 ;  /* 0x0000000a10087211 */ /* 0x002fc800078618ff */
[----:B------:R-:W-:-:S05]  /*0220*/  LEA.HI.X R9, R16, R11, R13, 0x3, P3 ;  /* 0x0000000b10097211 */ /* 0x000fca00018f1c0d */
[----:B------:R-:W2:Y:S04]  /*0230*/  @P0 LDG.E.CONSTANT R19, desc[UR6][R8.64+-0x4] ;  /* 0xfffffc0608130981 */ /* 0x000ea8000c1e9900 */
[----:B------:R0:W5:Y:S04]  /*0240*/  @!P1 LDG.E.CONSTANT R18, desc[UR6][R8.64+0x8] ;  /* 0x0000080608129981 */ /* 0x000168000c1e9900 */
[----:B------:R0:W5:Y:S01]  /*0250*/  LDG.E.64.CONSTANT R4, desc[UR6][R8.64] ;  /* 0x0000000608047981 */ /* 0x000162000c1e9b00 */
[--C-:B------:R-:W-:Y:S01]  /*0260*/  SHF.R.U64 R3, R16, UR5, R13.reuse ;  /* 0x0000000510037c19 */ /* 0x100fe2000800120d */
[----:B------:R-:W-:Y:S01]  /*0270*/  BSSY.RECONVERGENT B0, `(.L_x_0) ;  /* 0x000001a000007945 */ /* 0x000fe20003800200 */
[----:B------:R-:W-:Y:S01]  /*0280*/  SHF.R.U32.HI R15, RZ, UR5, R13 ;  /* 0x00000005ff0f7c19 */ /* 0x000fe2000801160d */
[----:B------:R-:W-:Y:S01]  /*0290*/  IMAD.MOV.U32 R17, RZ, RZ, RZ ;  /* 0x000000ffff117224 */ /* 0x000fe200078e00ff */
[C---:B------:R-:W-:Y:S01]  /*02a0*/  ISETP.NE.U32.AND P3, PT, R3.reuse, RZ, PT ;  /* 0x000000ff0300720c */ /* 0x040fe20003f65070 */
[----:B------:R-:W-:Y:S01]  /*02b0*/  IMAD.MOV.U32 R22, RZ, RZ, RZ ;  /* 0x000000ffff167224 */ /* 0x000fe200078e00ff */
[----:B------:R-:W-:Y:S01]  /*02c0*/  IADD3 R2, P4, PT, R3, 0x1, RZ ;  /* 0x0000000103027810 */ /* 0x000fe20007f9e0ff */
[----:B------:R-:W-:Y:S01]  /*02d0*/  IMAD.MOV.U32 R21, RZ, RZ, RZ ;  /* 0x000000ffff157224 */ /* 0x000fe200078e00ff */
[----:B------:R-:W-:-:S02]  /*02e0*/  ISETP.NE.AND.EX P3, PT, R15, RZ, PT, P3 ;  /* 0x000000ff0f00720c */ /* 0x000fc40003f65330 */
[----:B------:R-:W-:Y:S01]  /*02f0*/  ISETP.GE.U32.AND P2, PT, R2, UR10, PT ;  /* 0x0000000a02007c0c */ /* 0x000fe2000bf46070 */
[----:B------:R-:W-:Y:S02]  /*0300*/  IMAD.X R3, RZ, RZ, R15, P4 ;  /* 0x000000ffff037224 */ /* 0x000fe400020e060f */
[----:B------:R-:W-:-:S03]  /*0310*/  IMAD.MOV.U32 R15, RZ, RZ, RZ ;  /* 0x000000ffff0f7224 */ /* 0x000fc600078e00ff */
[----:B------:R-:W-:Y:S02]  /*0320*/  ISETP.GE.U32.AND.EX P2, PT, R3, R0, PT, P2 ;  /* 0x000000000300720c */ /* 0x000fe40003f46120 */
[----:B------:R-:W-:Y:S02]  /*0330*/  CS2R R2, SRZ ;  /* 0x0000000000027805 */ /* 0x000fe4000001ff00 */
[----:B--2---:R-:W-:Y:S01]  /*0340*/  @P0 SHF.R.U32.HI R17, RZ, 0x1f, R19 ;  /* 0x0000001fff110819 */ /* 0x004fe20000011613 */
[----:B0-----:R-:W-:Y:S08]  /*0350*/  @!P3 BRA `(.L_x_1) ;  /* 0x00000000002cb947 */ /* 0x001ff00003800000 */
[----:B------:R-:W-:-:S04]  /*0360*/  IADD3 R2, P3, PT, R16, -R23, RZ ;  /* 0x8000001710027210 */ /* 0x000fc80007f7e0ff */
[----:B------:R-:W-:Y:S01]  /*0370*/  LEA R10, P4, R2, R10, 0x3 ;  /* 0x0000000a020a7211 */ /* 0x000fe200078818ff */
[----:B------:R-:W-:-:S05]  /*0380*/  IMAD.X R3, R13, 0x1, ~R14, P3 ;  /* 0x000000010d037824 */ /* 0x000fca00018e0e0e */
[----:B------:R-:W-:-:S05]  /*0390*/  LEA.HI.X R11, R2, R11, R3, 0x3, P4 ;  /* 0x0000000b020b7211 */ /* 0x000fca00020f1c03 */
[----:B------:R-:W2:Y:S04]  /*03a0*/  @P0 LDG.E.CONSTANT R20, desc[UR6][R10.64+-0x4] ;  /* 0xfffffc060a140981 */ /* 0x000ea8000c1e9900 */
[----:B------:R-:W3:Y:S04]  /*03b0*/  @!P1 LDG.E.CONSTANT R19, desc[UR6][R10.64+0x8] ;  /* 0x000008060a139981 */ /* 0x000ee8000c1e9900 */
[----:B------:R0:W5:Y:S01]  /*03c0*/  LDG.E.64.CONSTANT R2, desc[UR6][R10.64] ;  /* 0x000000060a027981 */ /* 0x000162000c1e9b00 */
[----:B------:R-:W-:Y:S02]  /*03d0*/  IMAD.MOV.U32 R22, RZ, RZ, RZ ;  /* 0x000000ffff167224 */ /* 0x000fe400078e00ff */
[----:B------:R-:W-:Y:S01]  /*03e0*/  IMAD.MOV.U32 R21, RZ, RZ, RZ ;  /* 0x000000ffff157224 */ /* 0x000fe200078e00ff */
[----:B--2---:R-:W-:Y:S01]  /*03f0*/  @P0 SHF.R.U32.HI R22, RZ, 0x1f, R20 ;  /* 0x0000001fff160819 */ /* 0x004fe20000011614 */
[----:B0--3--:R-:W-:-:S07]  /*0400*/  @!P1 IMAD.U32 R21, R19, -0x80000000, RZ ;  /* 0x8000000013159824 */ /* 0x009fce00078e00ff */
.L_x_1:
[----:B------:R-:W-:Y:S05]  /*0410*/  BSYNC.RECONVERGENT B0 ;  /* 0x0000000000007941 */ /* 0x000fea0003800200 */
.L_x_0:
[----:B------:R-:W-:Y:S01]  /*0420*/  BSSY.RECONVERGENT B0, `(.L_x_2) ;  /* 0x0000011000007945 */ /* 0x000fe20003800200 */
[----:B-----5:R-:W-:Y:S01]  /*0430*/  @!P1 IMAD.U32 R15, R18, -0x80000000, RZ ;  /* 0x80000000120f9824 */ /* 0x020fe200078e00ff */
[----:B------:R-:W-:Y:S02]  /*0440*/  CS2R R18, SRZ ;  /* 0x0000000000127805 */ /* 0x000fe4000001ff00 */
[----:B------:R-:W-:Y:S02]  /*0450*/  CS2R R26, SRZ ;  /* 0x00000000001a7805 */ /* 0x000fe4000001ff00 */
[----:B------:R-:W-:Y:S01]  /*0460*/  CS2R R24, SRZ ;  /* 0x0000000000187805 */ /* 0x000fe2000001ff00 */
[----:B------:R-:W-:Y:S01]  /*0470*/  IMAD.MOV.U32 R20, RZ, RZ, RZ ;  /* 0x000000ffff147224 */ /* 0x000fe200078e00ff */
[----:B------:R-:W-:Y:S01]  /*0480*/  CS2R R10, SRZ ;  /* 0x00000000000a7805 */ /* 0x000fe2000001ff00 */
[----:B------:R-:W-:Y:S06]  /*0490*/  @P2 BRA `(.L_x_3) ;  /* 0x0000000000242947 */ /* 0x000fec0003800000 */
[----:B------:R-:W-:-:S04]  /*04a0*/  LEA R8, P2, R23, R8, 0x3 ;  /* 0x0000000817087211 */ /* 0x000fc800078418ff */
[----:B------:R-:W-:-:S05]  /*04b0*/  LEA.HI.X R9, R23, R9, R14, 0x3, P2 ;  /* 0x0000000917097211 */ /* 0x000fca00010f1c0e */
[----:B------:R-:W2:Y:S04]  /*04c0*/  @P0 LDG.E.CONSTANT R25, desc[UR6][R8.64+-0x4] ;  /* 0xfffffc0608190981 */ /* 0x000ea8000c1e9900 */
[----:B------:R-:W3:Y:S04]  /*04d0*/  @!P1 LDG.E.CONSTANT R23, desc[UR6][R8.64+0x8] ;  /* 0x0000080608179981 */ /* 0x000ee8000c1e9900 */
[----:B------:R0:W5:Y:S01]  /*04e0*/  LDG.E.64.CONSTANT R10, desc[UR6][R8.64] ;  /* 0x00000006080a7981 */ /* 0x000162000c1e9b00 */
[----:B------:R-:W-:Y:S01]  /*04f0*/  IMAD.MOV.U32 R24, RZ, RZ, RZ ;  /* 0x000000ffff187224 */ /* 0x000fe200078e00ff */
[----:B--2---:R-:W-:Y:S01]  /*0500*/  @P0 SHF.R.U32.HI R24, RZ, 0x1f, R25 ;  /* 0x0000001fff180819 */ /* 0x004fe20000011619 */
[----:B------:R-:W-:-:S02]  /*0510*/  IMAD.MOV.U32 R25, RZ, RZ, RZ ;  /* 0x000000ffff197224 */ /* 0x000fc400078e00ff */
[----:B0--3--:R-:W-:-:S07]  /*0520*/  @!P1 IMAD.U32 R25, R23, -0x80000000, RZ ;  /* 0x8000000017199824 */ /* 0x009fce00078e00ff */
.L_x_3:
[----:B------:R-:W-:Y:S05]  /*0530*/  BSYNC.RECONVERGENT B0 ;  /* 0x0000000000007941 */ /* 0x000fea0003800200 */
.L_x_2:
[C-C-:B------:R-:W-:Y:S01]  /*0540*/  SHF.R.U64 R8, R2.reuse, 0x1, R3.reuse ;  /* 0x0000000102087819 */ /* 0x140fe20000001203 */
[C---:B------:R-:W-:Y:S01]  /*0550*/  IMAD.SHL.U32 R9, R2.reuse, 0x2, RZ ;  /* 0x0000000202097824 */ /* 0x040fe200078e00ff */
[--C-:B------:R-:W-:Y:S01]  /*0560*/  SHF.L.U64.HI R23, R2, 0x1, R3.reuse ;  /* 0x0000000102177819 */ /* 0x100fe20000010203 */
[----:B------:R-:W-:Y:S01]  /*0570*/  UMOV UR4, URZ ;  /* 0x000000ff00047c82 */ /* 0x000fe20008000000 */
[----:B------:R-:W-:Y:S02]  /*0580*/  LOP3.LUT R27, R8, R27, RZ, 0xfc, !PT ;  /* 0x0000001b081b7212 */ /* 0x000fe400078efcff */
[----:B------:R-:W-:Y:S02]  /*0590*/  SHF.R.U32.HI R8, RZ, 0x1, R3 ;  /* 0x00000001ff087819 */ /* 0x000fe40000011603 */
[----:B------:R-:W-:Y:S02]  /*05a0*/  LOP3.LUT R9, R9, R22, RZ, 0xfc, !PT ;  /* 0x0000001609097212 */ /* 0x000fe400078efcff */
[----:B------:R-:W-:-:S02]  /*05b0*/  LOP3.LUT R21, R8, R21, RZ, 0xfc, !PT ;  /* 0x0000001508157212 */ /* 0x000fc400078efcff */
[----:B------:R-:W-:Y:S02]  /*05c0*/  LOP3.LUT R26, R23, R26, RZ, 0xfc, !PT ;  /* 0x0000001a171a7212 */ /* 0x000fe400078efcff */
[C---:B------:R-:W-:Y:S02]  /*05d0*/  LOP3.LUT R8, R27.reuse, R9, R2, 0x96, !PT ;  /* 0x000000091b087212 */ /* 0x040fe400078e9602 */
[----:B------:R-:W-:Y:S01]  /*05e0*/  LOP3.LUT R9, R27, R2, R9, 0xe8, !PT ;  /* 0x000000021b097212 */ /* 0x000fe200078ee809 */
[C---:B-----5:R-:W-:Y:S01]  /*05f0*/  IMAD.SHL.U32 R27, R10.reuse, 0x2, RZ ;  /* 0x000000020a1b7824 */ /* 0x060fe200078e00ff */
[----:B------:R-:W-:Y:S02]  /*0600*/  SHF.L.U64.HI R23, R10, 0x1, R11 ;  /* 0x000000010a177819 */ /* 0x000fe4000001020b */
[C---:B------:R-:W-:Y:S02]  /*0610*/  LOP3.LUT R2, R21.reuse, R26, R3, 0x96, !PT ;  /* 0x0000001a15027212 */ /* 0x040fe400078e9603 */
[----:B------:R-:W-:-:S02]  /*0620*/  LOP3.LUT R3, R21, R3, R26, 0xe8, !PT ;  /* 0x0000000315037212 */ /* 0x000fc400078ee81a */
[--C-:B------:R-:W-:Y:S02]  /*0630*/  SHF.R.U64 R21, R10, 0x1, R11.reuse ;  /* 0x000000010a157819 */ /* 0x100fe4000000120b */
[----:B------:R-:W-:Y:S02]  /*0640*/  LOP3.LUT R23, R23, R20, RZ, 0xfc, !PT ;  /* 0x0000001417177212 */ /* 0x000fe400078efcff */
[----:B------:R-:W-:Y:S01]  /*0650*/  LOP3.LUT R27, R27, R24, RZ, 0xfc, !PT ;  /* 0x000000181b1b7212 */ /* 0x000fe200078efcff */
[C---:B------:R-:W-:Y:S01]  /*0660*/  IMAD.SHL.U32 R24, R4.reuse, 0x2, RZ ;  /* 0x0000000204187824 */ /* 0x040fe200078e00ff */
[----:B------:R-:W-:Y:S02]  /*0670*/  SHF.R.U32.HI R20, RZ, 0x1, R11 ;  /* 0x00000001ff147819 */ /* 0x000fe4000001160b */
[----:B------:R-:W-:Y:S02]  /*0680*/  LOP3.LUT R18, R21, R18, RZ, 0xfc, !PT ;  /* 0x0000001215127212 */ /* 0x000fe400078efcff */
[----:B------:R-:W-:-:S02]  /*0690*/  SHF.R.U64 R22, R4, 0x1, R5 ;  /* 0x0000000104167819 */ /* 0x000fc40000001205 */
[----:B------:R-:W-:Y:S02]  /*06a0*/  LOP3.LUT R25, R20, R25, RZ, 0xfc, !PT ;  /* 0x0000001914197212 */ /* 0x000fe400078efcff */
[----:B------:R-:W-:Y:S02]  /*06b0*/  LOP3.LUT R20, R17, R24, RZ, 0xfc, !PT ;  /* 0x0000001811147212 */ /* 0x000fe400078efcff */
[----:B------:R-:W-:Y:S02]  /*06c0*/  LOP3.LUT R21, R19, R22, RZ, 0xfc, !PT ;  /* 0x0000001613157212 */ /* 0x000fe400078efcff */
[C---:B------:R-:W-:Y:S02]  /*06d0*/  LOP3.LUT R17, R18.reuse, R27, R10, 0x96, !PT ;  /* 0x0000001b12117212 */ /* 0x040fe400078e960a */
[----:B------:R-:W-:Y:S02]  /*06e0*/  LOP3.LUT R10, R18, R10, R27, 0xe8, !PT ;  /* 0x0000000a120a7212 */ /* 0x000fe400078ee81b */
[----:B------:R-:W-:-:S02]  /*06f0*/  LOP3.LUT R18, R25, R23, R11, 0x96, !PT ;  /* 0x0000001719127212 */ /* 0x000fc400078e960b */
[----:B------:R-:W-:Y:S02]  /*0700*/  LOP3.LUT R19, R25, R11, R23, 0xe8, !PT ;  /* 0x0000000b19137212 */ /* 0x000fe400078ee817 */
[--C-:B------:R-:W-:Y:S02]  /*0710*/  SHF.R.U32.HI R24, RZ, 0x1, R5.reuse ;  /* 0x00000001ff187819 */ /* 0x100fe40000011605 */
[CCC-:B------:R-:W-:Y:S02]  /*0720*/  LOP3.LUT R22, R17.reuse, R21.reuse, R20.reuse, 0xf6, !PT ;  /* 0x0000001511167212 */ /* 0x1c0fe400078ef614 */
[----:B------:R-:W-:Y:S02]  /*0730*/  LOP3.LUT R11, R17, R21, R20, 0x60, !PT ;  /* 0x00000015110b7212 */ /* 0x000fe400078e6014 */
[----:B------:R-:W-:Y:S02]  /*0740*/  SHF.L.U64.HI R23, R4, 0x1, R5 ;  /* 0x0000000104177819 */ /* 0x000fe40000010205 */
[----:B------:R-:W-:-:S02]  /*0750*/  LOP3.LUT R24, R15, R24, RZ, 0xfc, !PT ;  /* 0x000000180f187212 */ /* 0x000fc400078efcff */
[----:B------:R-:W-:Y:S02]  /*0760*/  LOP3.LUT R11, R11, R22, R8, 0xf8, !PT ;  /* 0x000000160b0b7212 */ /* 0x000fe400078ef808 */
[----:B------:R-:W-:Y:S02]  /*0770*/  LOP3.LUT R15, R23, UR4, RZ, 0xfc, !PT ;  /* 0x00000004170f7c12 */ /* 0x000fe4000f8efcff */
[-CC-:B------:R-:W-:Y:S02]  /*0780*/  LOP3.LUT R22, R8, R21.reuse, R20.reuse, 0x96, !PT ;  /* 0x0000001508167212 */ /* 0x180fe400078e9614 */
[-CC-:B------:R-:W-:Y:S02]  /*0790*/  LOP3.LUT R23, R9, R21.reuse, R20.reuse, 0x78, !PT ;  /* 0x0000001509177212 */ /* 0x180fe400078e7814 */
[CCC-:B------:R-:W-:Y:S02]  /*07a0*/  LOP3.LUT R8, R10.reuse, R21.reuse, R20.reuse, 0xf8, !PT ;  /* 0x000000150a087212 */ /* 0x1c0fe400078ef814 */
[----:B------:R-:W-:-:S02]  /*07b0*/  LOP3.LUT R20, R10, R21, R20, 0x80, !PT ;  /* 0x000000150a147212 */ /* 0x000fc400078e8014 */
[CCC-:B------:R-:W-:Y:S02]  /*07c0*/  LOP3.LUT R25, R18.reuse, R24.reuse, R15.reuse, 0xf6, !PT ;  /* 0x0000001812197212 */ /* 0x1c0fe400078ef60f */
[----:B------:R-:W-:Y:S02]  /*07d0*/  LOP3.LUT R21, R18, R24, R15, 0x60, !PT ;  /* 0x0000001812157212 */ /* 0x000fe400078e600f */
[----:B------:R-:W-:Y:S02]  /*07e0*/  LOP3.LUT R20, R20, R8, R9, 0xf8, !PT ;  /* 0x0000000814147212 */ /* 0x000fe400078ef809 */
[----:B------:R-:W-:Y:S02]  /*07f0*/  LOP3.LUT R8, R21, R25, R2, 0xf8, !PT ;  /* 0x0000001915087212 */ /* 0x000fe400078ef802 */
[CCC-:B------:R-:W-:Y:S02]  /*0800*/  LOP3.LUT R9, R19.reuse, R24.reuse, R15.reuse, 0xf8, !PT ;  /* 0x0000001813097212 */ /* 0x1c0fe400078ef80f */
[----:B------:R-:W-:-:S02]  /*0810*/  LOP3.LUT R26, R19, R24, R15, 0x80, !PT ;  /* 0x00000018131a7212 */ /* 0x000fc400078e800f */
[-CC-:B------:R-:W-:Y:S02]  /*0820*/  LOP3.LUT R21, R2, R24.reuse, R15.reuse, 0x96, !PT ;  /* 0x0000001802157212 */ /* 0x180fe400078e960f */
[----:B------:R-:W-:Y:S02]  /*0830*/  LOP3.LUT R24, R3, R24, R15, 0x78, !PT ;  /* 0x0000001803187212 */ /* 0x000fe400078e780f */
[----:B------:R-:W-:Y:S02]  /*0840*/  LOP3.LUT R9, R26, R9, R3, 0xf8, !PT ;  /* 0x000000091a097212 */ /* 0x000fe400078ef803 */
[----:B------:R-:W-:Y:S02]  /*0850*/  LOP3.LUT R23, R23, R10, RZ, 0x3c, !PT ;  /* 0x0000000a17177212 */ /* 0x000fe400078e3cff */
[----:B------:R-:W-:Y:S02]  /*0860*/  LOP3.LUT R19, R24, R19, RZ, 0x3c, !PT ;  /* 0x0000001318137212 */ /* 0x000fe400078e3cff */
[----:B------:R-:W-:-:S02]  /*0870*/  LOP3.LUT R22, R22, R17, RZ, 0x3c, !PT ;  /* 0x0000001116167212 */ /* 0x000fc400078e3cff */
[----:B------:R-:W-:Y:S02]  /*0880*/  LOP3.LUT R18, R21, R18, RZ, 0x3c, !PT ;  /* 0x0000001215127212 */ /* 0x000fe400078e3cff */
[----:B------:R-:W-:Y:S02]  /*0890*/  LOP3.LUT R3, R20, R11, R23, 0xf8, !PT ;  /* 0x0000000b14037212 */ /* 0x000fe400078ef817 */
[----:B------:R-:W-:Y:S02]  /*08a0*/  LOP3.LUT R9, R9, R8, R19, 0xf8, !PT ;  /* 0x0000000809097212 */ /* 0x000fe400078ef813 */
[----:B------:R-:W-:Y:S02]  /*08b0*/  LEA R2, P0, R16, UR8, 0x3 ;  /* 0x0000000810027c11 */ /* 0x000fe4000f8018ff */
[----:B------:R-:W-:Y:S02]  /*08c0*/  LOP3.LUT R4, R22, R3, R4, 0x32, !PT ;  /* 0x0000000316047212 */ /* 0x000fe400078e3204 */
[----:B------:R-:W-:-:S02]  /*08d0*/  LOP3.LUT R5, R18, R9, R5, 0x32, !PT ;  /* 0x0000000912057212 */ /* 0x000fc400078e3205 */
[----:B------:R-:W-:Y:S02]  /*08e0*/  LEA.HI.X R3, R16, UR9, R13, 0x3, P0 ;  /* 0x0000000910037c11 */ /* 0x000fe400080f1c0d */
[----:B------:R-:W-:Y:S02]  /*08f0*/  LOP3.LUT R4, R4, R11, R23, 0x60, !PT ;  /* 0x0000000b04047212 */ /* 0x000fe400078e6017 */
[----:B------:R-:W-:Y:S02]  /*0900*/  LOP3.LUT R5, R5, R8, R19, 0x60, !PT ;  /* 0x0000000805057212 */ /* 0x000fe400078e6013 */
[----:B------:R-:W-:-:S03]  /*0910*/  IADD3 R16, P0, PT, R6, R16, RZ ;  /* 0x0000001006107210 */ /* 0x000fc60007f1e0ff */
[----:B------:R0:W-:Y:S02]  /*0920*/  STG.E.64 desc[UR6][R2.64], R4 ;  /* 0x0000000402007986 */ /* 0x0001e4000c101b06 */
[----:B------:R-:W-:Y:S01]  /*0930*/  IMAD.X R13, R7, 0x1, R13, P0 ;  /* 0x00000001070d7824 */ /* 0x000fe200000e060d */
[----:B------:R-:W-:-:S04]  /*0940*/  ISETP.GE.U32.AND P0, PT, R16, UR12, PT ;  /* 0x0000000c10007c0c */ /* 0x000fc8000bf06070 */
[----:B------:R-:W-:-:S13]  /*0950*/  ISETP.GE.U32.AND.EX P0, PT, R13, UR13, PT, P0 ;  /* 0x0000000d0d007c0c */ /* 0x000fda000bf06100 */
[----:B0-----:R-:W-:Y:S05]  /*0960*/  @!P0 BRA `(.L_x_4) ;  /* 0xfffffff400fc8947 */ /* 0x001fea000383ffff */
[----:B------:R-:W-:Y:S05]  /*0970*/  EXIT ;  /* 0x000000000000794d */ /* 0x000fea0003800000 */
.L_x_5:
[----:B------:R-:W-:-:S00]  /*0980*/  BRA `(.L_x_5) ;  /* 0xfffffffc00fc7947 */ /* 0x000fc0000383ffff */
[----:B------:R-:W-:-:S00]  /*0990*/  NOP ;  /* 0x0000000000007918 */ /* 0x000fc00000000000 */
        /* <DEDUP_REMOVED lines=14> */
.L_x_6:


//--------------------- .nv.shared.reserved.0     --------------------------
	.section	.nv.shared.reserved.0,"aw",@nobits
	.weak		__nv_reservedSMEM_offset_0_alias
	.size		__nv_reservedSMEM_offset_0_alias, 0, 64
	.other		__nv_reservedSMEM_offset_0_alias,@"STO_CUDA_RESERVED_SHARED STV_DEFAULT"
__nv_reservedSMEM_offset_0_alias:
	.zero		0
	.zero		64


//--------------------- .nv.constant0._Z11life_kernelPKmPmiiim --------------------------
	.section	.nv.constant0._Z11life_kernelPKmPmiiim,"a",@progbits
	.sectionflags	@""
	.align	4
.nv.constant0._Z11life_kernelPKmPmiiim:
	.zero		936


//--------------------- SYMBOLS --------------------------

	.type		.nv.reservedSmem.offset0,@object
	.size		.nv.reservedSmem.offset0,0x4
